//
// Generated by NVIDIA NVVM Compiler
//
// Compiler Build ID: CL-36424714
// Cuda compilation tools, release 13.0, V13.0.88
// Based on NVVM 20.0.0
//

.version 9.0
.target sm_100
.address_size 64

	// .globl	_Z9allReduceIfEvPT_S1_j

.visible .entry _Z9allReduceIfEvPT_S1_j(
	.param .u64 .ptr .align 1 _Z9allReduceIfEvPT_S1_j_param_0,
	.param .u64 .ptr .align 1 _Z9allReduceIfEvPT_S1_j_param_1,
	.param .u32 _Z9allReduceIfEvPT_S1_j_param_2
)
{
	.reg .pred 	%p<6>;
	.reg .b32 	%r<14>;
	.reg .b32 	%f<5>;
	.reg .b64 	%rd<13>;

	ld.param.u64 	%rd3, [_Z9allReduceIfEvPT_S1_j_param_0];
	ld.param.u64 	%rd2, [_Z9allReduceIfEvPT_S1_j_param_1];
	ld.param.u32 	%r8, [_Z9allReduceIfEvPT_S1_j_param_2];
	cvta.to.global.u64 	%rd4, %rd3;
	mov.u32 	%r1, %tid.x;
	mov.u32 	%r2, %ntid.x;
	mov.u32 	%r3, %ctaid.x;
	mul.lo.s32 	%r9, %r2, %r3;
	mul.wide.u32 	%rd5, %r9, 4;
	add.s64 	%rd1, %rd4, %rd5;
	add.s32 	%r10, %r9, %r1;
	setp.ge.u32 	%p1, %r10, %r8;
	@%p1 bra 	$L__BB0_8;
	setp.lt.u32 	%p2, %r2, 2;
	@%p2 bra 	$L__BB0_6;
	shl.b32 	%r4, %r1, 1;
	mov.b32 	%r13, 1;
$L__BB0_3:
	mul.lo.s32 	%r6, %r4, %r13;
	setp.ge.u32 	%p3, %r6, %r2;
	@%p3 bra 	$L__BB0_5;
	add.s32 	%r12, %r6, %r13;
	mul.wide.u32 	%rd6, %r12, 4;
	add.s64 	%rd7, %rd1, %rd6;
	ld.global.f32 	%f1, [%rd7];
	mul.wide.u32 	%rd8, %r6, 4;
	add.s64 	%rd9, %rd1, %rd8;
	ld.global.f32 	%f2, [%rd9];
	add.f32 	%f3, %f1, %f2;
	st.global.f32 	[%rd9], %f3;
$L__BB0_5:
	bar.sync 	0;
	shl.b32 	%r13, %r13, 1;
	setp.lt.u32 	%p4, %r13, %r2;
	@%p4 bra 	$L__BB0_3;
$L__BB0_6:
	setp.ne.s32 	%p5, %r1, 0;
	@%p5 bra 	$L__BB0_8;
	ld.global.f32 	%f4, [%rd1];
	cvta.to.global.u64 	%rd10, %rd2;
	mul.wide.u32 	%rd11, %r3, 4;
	add.s64 	%rd12, %rd10, %rd11;
	st.global.f32 	[%rd12], %f4;
$L__BB0_8:
	ret;

}


// ===== COMPILED SASS (sm_100) =====

	.target	sm_100

	.elftype	@"ET_EXEC"


//--------------------- .note.nv.tkinfo           --------------------------
	.section	.note.nv.tkinfo,"",@"SHT_NOTE"
	.sectionflags	@"SHF_NOTE_NV_TKINFO"
	.tkinfo
        /*0018*/ 	.word	0x00000002
        /*0030*/ 	.string	""
        /*0030*/ 	.string	"ptxas"
        /*0030*/ 	.string	"Cuda compilation tools, release 13.0, V13.0.88"
        /*0030*/ 	.string	"Build cuda_13.0.r13.0/compiler.36424714_0"
        /*0030*/ 	.string	"-arch sm_100 -m 64 "



//--------------------- .note.nv.cuinfo           --------------------------
	.section	.note.nv.cuinfo,"",@"SHT_NOTE"
	.sectionflags	@"SHF_NOTE_NV_CUINFO"
        /*0018*/ 	.short	0x0002
        /*001a*/ 	.short	0x0064
        /*001c*/ 	.short	0x0082
	.zero		2


//--------------------- .nv.info                  --------------------------
	.section	.nv.info,"",@"SHT_CUDA_INFO"
	.align	4


	//----- nvinfo : EIATTR_REGCOUNT
	.align		4
        /*0000*/ 	.byte	0x04, 0x2f
        /*0002*/ 	.short	(.L_1 - .L_0)
	.align		4
.L_0:
        /*0004*/ 	.word	index@(_Z9allReduceIfEvPT_S1_j)
        /*0008*/ 	.word	0x0000000e


	//----- nvinfo : EIATTR_FRAME_SIZE
	.align		4
.L_1:
        /*000c*/ 	.byte	0x04, 0x11
        /*000e*/ 	.short	(.L_3 - .L_2)
	.align		4
.L_2:
        /*0010*/ 	.word	index@(_Z9allReduceIfEvPT_S1_j)
        /*0014*/ 	.word	0x00000000


	//----- nvinfo : EIATTR_MIN_STACK_SIZE
	.align		4
.L_3:
        /*0018*/ 	.byte	0x04, 0x12
        /*001a*/ 	.short	(.L_5 - .L_4)
	.align		4
.L_4:
        /*001c*/ 	.word	index@(_Z9allReduceIfEvPT_S1_j)
        /*0020*/ 	.word	0x00000000
.L_5:


//--------------------- .nv.compat                --------------------------
	.section	.nv.compat,"",@"SHT_CUDA_COMPAT_INFO"
	.align	4
        /*0000*/ 	.byte	0x02, 0x09, 0x00, 0x00, 0x02, 0x02, 0x01, 0x00, 0x02, 0x05, 0x05, 0x00, 0x03, 0x07, 0x01, 0x01
        /*0010*/ 	.byte	0x02, 0x03, 0x00, 0x00, 0x02, 0x06, 0x01, 0x00, 0x04, 0x0b, 0x08, 0x00, 0x09, 0x00, 0x00, 0x00
        /*0020*/ 	.byte	0x00, 0x00, 0x00, 0x00


//--------------------- .nv.info._Z9allReduceIfEvPT_S1_j --------------------------
	.section	.nv.info._Z9allReduceIfEvPT_S1_j,"",@"SHT_CUDA_INFO"
	.sectionflags	@""
	.align	4


	//----- nvinfo : EIATTR_CUDA_API_VERSION
	.align		4
        /*0000*/ 	.byte	0x04, 0x37
        /*0002*/ 	.short	(.L_7 - .L_6)
.L_6:
        /*0004*/ 	.word	0x00000082


	//----- nvinfo : EIATTR_KPARAM_INFO
	.align		4
.L_7:
        /*0008*/ 	.byte	0x04, 0x17
        /*000a*/ 	.short	(.L_9 - .L_8)
.L_8:
        /*000c*/ 	.word	0x00000000
        /*0010*/ 	.short	0x0002
        /*0012*/ 	.short	0x0010
        /*0014*/ 	.byte	0x00, 0xf0, 0x11, 0x00


	//----- nvinfo : EIATTR_KPARAM_INFO
	.align		4
.L_9:
        /*0018*/ 	.byte	0x04, 0x17
        /*001a*/ 	.short	(.L_11 - .L_10)
.L_10:
        /*001c*/ 	.word	0x00000000
        /*0020*/ 	.short	0x0001
        /*0022*/ 	.short	0x0008
        /*0024*/ 	.byte	0x00, 0xf5, 0x21, 0x00


	//----- nvinfo : EIATTR_KPARAM_INFO
	.align		4
.L_11:
        /*0028*/ 	.byte	0x04, 0x17
        /*002a*/ 	.short	(.L_13 - .L_12)
.L_12:
        /*002c*/ 	.word	0x00000000
        /*0030*/ 	.short	0x0000
        /*0032*/ 	.short	0x0000
        /*0034*/ 	.byte	0x00, 0xf5, 0x21, 0x00


	//----- nvinfo : EIATTR_SPARSE_MMA_MASK
	.align		4
.L_13:
        /*0038*/ 	.byte	0x03, 0x50
        /*003a*/ 	.short	0x0000


	//----- nvinfo : EIATTR_MAXREG_COUNT
	.align		4
        /*003c*/ 	.byte	0x03, 0x1b
        /*003e*/ 	.short	0x00ff


	//----- nvinfo : EIATTR_NUM_BARRIERS
	.align		4
        /*0040*/ 	.byte	0x02, 0x4c
        /*0042*/ 	.byte	0x01
	.zero		1


	//----- nvinfo : EIATTR_MERCURY_ISA_VERSION
	.align		4
        /*0044*/ 	.byte	0x03, 0x5f
        /*0046*/ 	.short	0x0101


	//----- nvinfo : EIATTR_VRC_CTA_INIT_COUNT
	.align		4
        /*0048*/ 	.byte	0x02, 0x4a
	.zero		1
	.zero		1


	//----- nvinfo : EIATTR_EXIT_INSTR_OFFSETS
	.align		4
        /*004c*/ 	.byte	0x04, 0x1c
        /*004e*/ 	.short	(.L_15 - .L_14)


	//   ....[0]....
.L_14:
        /*0050*/ 	.word	0x00000090


	//   ....[1]....
        /*0054*/ 	.word	0x00000210


	//   ....[2]....
        /*0058*/ 	.word	0x00000260


	//----- nvinfo : EIATTR_CRS_STACK_SIZE
	.align		4
.L_15:
        /*005c*/ 	.byte	0x04, 0x1e
        /*005e*/ 	.short	(.L_17 - .L_16)
.L_16:
        /*0060*/ 	.word	0x00000000


	//----- nvinfo : EIATTR_CBANK_PARAM_SIZE
	.align		4
.L_17:
        /*0064*/ 	.byte	0x03, 0x19
        /*0066*/ 	.short	0x0014


	//----- nvinfo : EIATTR_PARAM_CBANK
	.align		4
        /*0068*/ 	.byte	0x04, 0x0a
        /*006a*/ 	.short	(.L_19 - .L_18)
	.align		4
.L_18:
        /*006c*/ 	.word	index@(.nv.constant0._Z9allReduceIfEvPT_S1_j)
        /*0070*/ 	.short	0x0380
        /*0072*/ 	.short	0x0014


	//----- nvinfo : EIATTR_SW_WAR
	.align		4
.L_19:
        /*0074*/ 	.byte	0x04, 0x36
        /*0076*/ 	.short	(.L_21 - .L_20)
.L_20:
        /*0078*/ 	.word	0x00000008
.L_21:


//--------------------- .nv.callgraph             --------------------------
	.section	.nv.callgraph,"",@"SHT_CUDA_CALLGRAPH"
	.align	4
	.sectionentsize	8
	.align		4
        /*0000*/ 	.word	0x00000000
	.align		4
        /*0004*/ 	.word	0xffffffff
	.align		4
        /*0008*/ 	.word	0x00000000
	.align		4
        /*000c*/ 	.word	0xfffffffe
	.align		4
        /*0010*/ 	.word	0x00000000
	.align		4
        /*0014*/ 	.word	0xfffffffd
	.align		4
        /*0018*/ 	.word	0x00000000
	.align		4
        /*001c*/ 	.word	0xfffffffc


//--------------------- .text._Z9allReduceIfEvPT_S1_j --------------------------
	.section	.text._Z9allReduceIfEvPT_S1_j,"ax",@progbits
	.align	128
        .global         _Z9allReduceIfEvPT_S1_j
        .type           _Z9allReduceIfEvPT_S1_j,@function
        .size           _Z9allReduceIfEvPT_S1_j,(.L_x_5 - _Z9allReduceIfEvPT_S1_j)
        .other          _Z9allReduceIfEvPT_S1_j,@"STO_CUDA_ENTRY STV_DEFAULT"
_Z9allReduceIfEvPT_S1_j:
.text._Z9allReduceIfEvPT_S1_j:
[----:B------:R-:W-:Y:S01]  /*0000*/  LDC R1, c[0x0][0x37c] ;  /* 0x0000df00ff017b82 */ /* 0x000fe20000000800 */
[----:B------:R-:W0:Y:S01]  /*0010*/  S2R R11, SR_CTAID.X ;  /* 0x00000000000b7919 */ /* 0x000e220000002500 */
[----:B------:R-:W0:Y:S01]  /*0020*/  LDCU UR5, c[0x0][0x360] ;  /* 0x00006c00ff0577ac */ /* 0x000e220008000800 */
[----:B------:R-:W1:Y:S01]  /*0030*/  S2R R0, SR_TID.X ;  /* 0x0000000000007919 */ /* 0x000e620000002100 */
[----:B------:R-:W2:Y:S01]  /*0040*/  LDCU UR4, c[0x0][0x390] ;  /* 0x00007200ff0477ac */ /* 0x000ea20008000800 */
[----:B0-----:R-:W-:-:S05]  /*0050*/  IMAD R5, R11, UR5, RZ ;  /* 0x000000050b057c24 */ /* 0x001fca000f8e02ff */
[----:B-1----:R-:W-:-:S04]  /*0060*/  IADD3 R2, PT, PT, R5, R0, RZ ;  /* 0x0000000005027210 */ /* 0x002fc80007ffe0ff */
[----:B--2---:R-:W-:Y:S02]  /*0070*/  ISETP.GE.U32.AND P0, PT, R2, UR4, PT ;  /* 0x0000000402007c0c */ /* 0x004fe4000bf06070 */
[----:B------:R-:W0:Y:S11]  /*0080*/  LDC.64 R2, c[0x0][0x380] ;  /* 0x0000e000ff027b82 */ /* 0x000e360000000a00 */
[----:B------:R-:W-:Y:S05]  /*0090*/  @P0 EXIT ;  /* 0x000000000000094d */ /* 0x000fea0003800000 */
[----:B------:R-:W-:Y:S01]  /*00a0*/  UISETP.GE.U32.AND UP0, UPT, UR5, 0x2, UPT ;  /* 0x000000020500788c */ /* 0x000fe2000bf06070 */
[----:B0-----:R-:W-:Y:S01]  /*00b0*/  IMAD.WIDE.U32 R2, R5, 0x4, R2 ;  /* 0x0000000405027825 */ /* 0x001fe200078e0002 */
[----:B------:R-:W0:Y:S07]  /*00c0*/  LDCU.64 UR6, c[0x0][0x358] ;  /* 0x00006b00ff0677ac */ /* 0x000e2e0008000a00 */
[----:B------:R-:W-:Y:S05]  /*00d0*/  BRA.U !UP0, `(.L_x_0) ;  /* 0x0000000108487547 */ /* 0x000fea000b800000 */
[----:B------:R-:W-:Y:S01]  /*00e0*/  SHF.L.U32 R8, R0, 0x1, RZ ;  /* 0x0000000100087819 */ /* 0x000fe200000006ff */
[----:B------:R-:W-:-:S06]  /*00f0*/  UMOV UR4, 0x1 ;  /* 0x0000000100047882 */ /* 0x000fcc0000000000 */
.L_x_3:
[----:B-1----:R-:W-:Y:S01]  /*0100*/  IMAD R7, R8, UR4, RZ ;  /* 0x0000000408077c24 */ /* 0x002fe2000f8e02ff */
[----:B------:R-:W-:Y:S04]  /*0110*/  BSSY.RECONVERGENT B0, `(.L_x_1) ;  /* 0x000000a000007945 */ /* 0x000fe80003800200 */
[----:B------:R-:W-:-:S13]  /*0120*/  ISETP.GE.U32.AND P0, PT, R7, UR5, PT ;  /* 0x0000000507007c0c */ /* 0x000fda000bf06070 */
[----:B------:R-:W-:Y:S05]  /*0130*/  @P0 BRA `(.L_x_2) ;  /* 0x00000000001c0947 */ /* 0x000fea0003800000 */
[C---:B------:R-:W-:Y:S01]  /*0140*/  IADD3 R5, PT, PT, R7.reuse, UR4, RZ ;  /* 0x0000000407057c10 */ /* 0x040fe2000fffe0ff */
[----:B------:R-:W-:-:S04]  /*0150*/  IMAD.WIDE.U32 R6, R7, 0x4, R2 ;  /* 0x0000000407067825 */ /* 0x000fc800078e0002 */
[----:B------:R-:W-:Y:S01]  /*0160*/  IMAD.WIDE.U32 R4, R5, 0x4, R2 ;  /* 0x0000000405047825 */ /* 0x000fe200078e0002 */
[----:B0-----:R-:W2:Y:S05]  /*0170*/  LDG.E R9, desc[UR6][R6.64] ;  /* 0x0000000606097981 */ /* 0x001eaa000c1e1900 */
[----:B------:R-:W2:Y:S02]  /*0180*/  LDG.E R4, desc[UR6][R4.64] ;  /* 0x0000000604047981 */ /* 0x000ea4000c1e1900 */
[----:B--2---:R-:W-:-:S05]  /*0190*/  FADD R9, R4, R9 ;  /* 0x0000000904097221 */ /* 0x004fca0000000000 */
[----:B------:R1:W-:Y:S02]  /*01a0*/  STG.E desc[UR6][R6.64], R9 ;  /* 0x0000000906007986 */ /* 0x0003e4000c101906 */
.L_x_2:
[----:B0-----:R-:W-:Y:S05]  /*01b0*/  BSYNC.RECONVERGENT B0 ;  /* 0x0000000000007941 */ /* 0x001fea0003800200 */
.L_x_1:
[----:B------:R-:W-:Y:S01]  /*01c0*/  BAR.SYNC.DEFER_BLOCKING 0x0 ;  /* 0x0000000000007b1d */ /* 0x000fe20000010000 */
[----:B------:R-:W-:-:S04]  /*01d0*/  USHF.L.U32 UR4, UR4, 0x1, URZ ;  /* 0x0000000104047899 */ /* 0x000fc800080006ff */
[----:B------:R-:W-:-:S09]  /*01e0*/  UISETP.GE.U32.AND UP0, UPT, UR4, UR5, UPT ;  /* 0x000000050400728c */ /* 0x000fd2000bf06070 */
[----:B------:R-:W-:Y:S05]  /*01f0*/  BRA.U !UP0, `(.L_x_3) ;  /* 0xfffffffd08c07547 */ /* 0x000fea000b83ffff */
.L_x_0:
[----:B------:R-:W-:-:S13]  /*0200*/  ISETP.NE.AND P0, PT, R0, RZ, PT ;  /* 0x000000ff0000720c */ /* 0x000fda0003f05270 */
[----:B0-----:R-:W-:Y:S05]  /*0210*/  @P0 EXIT ;  /* 0x000000000000094d */ /* 0x001fea0003800000 */
[----:B------:R-:W2:Y:S01]  /*0220*/  LDG.E R3, desc[UR6][R2.64] ;  /* 0x0000000602037981 */ /* 0x000ea2000c1e1900 */
[----:B------:R-:W0:Y:S02]  /*0230*/  LDC.64 R4, c[0x0][0x388] ;  /* 0x0000e200ff047b82 */ /* 0x000e240000000a00 */
[----:B0-----:R-:W-:-:S05]  /*0240*/  IMAD.WIDE.U32 R4, R11, 0x4, R4 ;  /* 0x000000040b047825 */ /* 0x001fca00078e0004 */
[----:B--2---:R-:W-:Y:S01]  /*0250*/  STG.E desc[UR6][R4.64], R3 ;  /* 0x0000000304007986 */ /* 0x004fe2000c101906 */
[----:B------:R-:W-:Y:S05]  /*0260*/  EXIT ;  /* 0x000000000000794d */ /* 0x000fea0003800000 */
.L_x_4:
[----:B------:R-:W-:-:S00]  /*0270*/  BRA `(.L_x_4) ;  /* 0xfffffffc00fc7947 */ /* 0x000fc0000383ffff */
[----:B------:R-:W-:-:S00]  /*0280*/  NOP ;  /* 0x0000000000007918 */ /* 0x000fc00000000000 */
[----:B------:R-:W-:-:S00]  /*0290*/  NOP ;  /* 0x0000000000007918 */ /* 0x000fc00000000000 */
[----:B------:R-:W-:-:S00]  /*02a0*/  NOP ;  /* 0x0000000000007918 */ /* 0x000fc00000000000 */
[----:B------:R-:W-:-:S00]  /*02b0*/  NOP ;  /* 0x0000000000007918 */ /* 0x000fc00000000000 */
[----:B------:R-:W-:-:S00]  /*02c0*/  NOP ;  /* 0x0000000000007918 */ /* 0x000fc00000000000 */
[----:B------:R-:W-:-:S00]  /*02d0*/  NOP ;  /* 0x0000000000007918 */ /* 0x000fc00000000000 */
[----:B------:R-:W-:-:S00]  /*02e0*/  NOP ;  /* 0x0000000000007918 */ /* 0x000fc00000000000 */
[----:B------:R-:W-:-:S00]  /*02f0*/  NOP ;  /* 0x0000000000007918 */ /* 0x000fc00000000000 */
.L_x_5:


//--------------------- .nv.shared.reserved.0     --------------------------
	.section	.nv.shared.reserved.0,"aw",@nobits
	.weak		__nv_reservedSMEM_offset_0_alias
	.size		__nv_reservedSMEM_offset_0_alias, 0, 64
	.other		__nv_reservedSMEM_offset_0_alias,@"STO_CUDA_RESERVED_SHARED STV_DEFAULT"
__nv_reservedSMEM_offset_0_alias:
	.zero		0
	.zero		64


//--------------------- .nv.constant0._Z9allReduceIfEvPT_S1_j --------------------------
	.section	.nv.constant0._Z9allReduceIfEvPT_S1_j,"a",@progbits
	.sectionflags	@""
	.align	4
.nv.constant0._Z9allReduceIfEvPT_S1_j:
	.zero		916


//--------------------- SYMBOLS --------------------------

	.type		.nv.reservedSmem.offset0,@object
	.size		.nv.reservedSmem.offset0,0x4
